	.headerflags	@"EF_CUDA_TEXMODE_UNIFIED EF_CUDA_64BIT_ADDRESS EF_CUDA_ACCELERATORS EF_CUDA_SM90 EF_CUDA_VIRTUAL_SM(EF_CUDA_SM90)"
	.elftype	@"ET_EXEC"


//--------------------- .nv.info                  --------------------------
	.section	.nv.info,"",@"SHT_CUDA_INFO"
	.align	4


	//----- nvinfo : EIATTR_REGCOUNT
	.align		4
        /*0000*/ 	.byte	0x04, 0x2f
        /*0002*/ 	.short	(.L_4 - .L_3)
	.align		4
.L_3:
        /*0004*/ 	.word	index@(triton_poi_fused_embedding_mul_pow_sub_12)
        /*0008*/ 	.word	0x0000003e


	//----- nvinfo : EIATTR_MIN_STACK_SIZE
	.align		4
.L_4:
        /*000c*/ 	.byte	0x04, 0x12
        /*000e*/ 	.short	(.L_6 - .L_5)
	.align		4
.L_5:
        /*0010*/ 	.word	index@(triton_poi_fused_embedding_mul_pow_sub_12)
        /*0014*/ 	.word	0x00000000


	//----- nvinfo : EIATTR_FRAME_SIZE
	.align		4
.L_6:
        /*0018*/ 	.byte	0x04, 0x11
        /*001a*/ 	.short	(.L_8 - .L_7)
	.align		4
.L_7:
        /*001c*/ 	.word	index@(triton_poi_fused_embedding_mul_pow_sub_12)
        /*0020*/ 	.word	0x00000000


	//----- nvinfo : EIATTR_MIN_STACK_SIZE
	.align		4
.L_8:
        /*0024*/ 	.byte	0x04, 0x12
        /*0026*/ 	.short	(.L_10 - .L_9)
	.align		4
.L_9:
        /*0028*/ 	.word	index@(triton_poi_fused_embedding_mul_pow_sub_12)
        /*002c*/ 	.word	0x00000000
.L_10:


//--------------------- .nv.info.triton_poi_fused_embedding_mul_pow_sub_12 --------------------------
	.section	.nv.info.triton_poi_fused_embedding_mul_pow_sub_12,"",@"SHT_CUDA_INFO"
	.sectionflags	@""
	.align	4


	//----- nvinfo : EIATTR_CUDA_API_VERSION
	.align		4
        /*0000*/ 	.byte	0x04, 0x37
        /*0002*/ 	.short	(.L_12 - .L_11)
.L_11:
        /*0004*/ 	.word	0x0000007c


	//----- nvinfo : EIATTR_KPARAM_INFO
	.align		4
.L_12:
        /*0008*/ 	.byte	0x04, 0x17
        /*000a*/ 	.short	(.L_14 - .L_13)
.L_13:
        /*000c*/ 	.word	0x00000000
        /*0010*/ 	.short	0x0006
        /*0012*/ 	.short	0x002c
        /*0014*/ 	.byte	0x00, 0xf0, 0x11, 0x00


	//----- nvinfo : EIATTR_KPARAM_INFO
	.align		4
.L_14:
        /*0018*/ 	.byte	0x04, 0x17
        /*001a*/ 	.short	(.L_16 - .L_15)
.L_15:
        /*001c*/ 	.word	0x00000000
        /*0020*/ 	.short	0x0005
        /*0022*/ 	.short	0x0028
        /*0024*/ 	.byte	0x00, 0xf0, 0x11, 0x00


	//----- nvinfo : EIATTR_KPARAM_INFO
	.align		4
.L_16:
        /*0028*/ 	.byte	0x04, 0x17
        /*002a*/ 	.short	(.L_18 - .L_17)
.L_17:
        /*002c*/ 	.word	0x00000000
        /*0030*/ 	.short	0x0004
        /*0032*/ 	.short	0x0020
        /*0034*/ 	.byte	0x00, 0xf4, 0x21, 0x00


	//----- nvinfo : EIATTR_KPARAM_INFO
	.align		4
.L_18:
        /*0038*/ 	.byte	0x04, 0x17
        /*003a*/ 	.short	(.L_20 - .L_19)
.L_19:
        /*003c*/ 	.word	0x00000000
        /*0040*/ 	.short	0x0003
        /*0042*/ 	.short	0x0018
        /*0044*/ 	.byte	0x00, 0xf4, 0x21, 0x00


	//----- nvinfo : EIATTR_KPARAM_INFO
	.align		4
.L_20:
        /*0048*/ 	.byte	0x04, 0x17
        /*004a*/ 	.short	(.L_22 - .L_21)
.L_21:
        /*004c*/ 	.word	0x00000000
        /*0050*/ 	.short	0x0002
        /*0052*/ 	.short	0x0010
        /*0054*/ 	.byte	0x00, 0xf4, 0x21, 0x00


	//----- nvinfo : EIATTR_KPARAM_INFO
	.align		4
.L_22:
        /*0058*/ 	.byte	0x04, 0x17
        /*005a*/ 	.short	(.L_24 - .L_23)
.L_23:
        /*005c*/ 	.word	0x00000000
        /*0060*/ 	.short	0x0001
        /*0062*/ 	.short	0x0008
        /*0064*/ 	.byte	0x00, 0xf4, 0x21, 0x00


	//----- nvinfo : EIATTR_KPARAM_INFO
	.align		4
.L_24:
        /*0068*/ 	.byte	0x04, 0x17
        /*006a*/ 	.short	(.L_26 - .L_25)
.L_25:
        /*006c*/ 	.word	0x00000000
        /*0070*/ 	.short	0x0000
        /*0072*/ 	.short	0x0000
        /*0074*/ 	.byte	0x00, 0xf4, 0x21, 0x00


	//----- nvinfo : EIATTR_SPARSE_MMA_MASK
	.align		4
.L_26:
        /*0078*/ 	.byte	0x03, 0x50
        /*007a*/ 	.short	0x0000


	//----- nvinfo : EIATTR_MAXREG_COUNT
	.align		4
        /*007c*/ 	.byte	0x03, 0x1b
        /*007e*/ 	.short	0x00ff


	//----- nvinfo : EIATTR_EXTERNS
	.align		4
        /*0080*/ 	.byte	0x04, 0x0f
        /*0082*/ 	.short	(.L_28 - .L_27)


	//   ....[0]....
	.align		4
.L_27:
        /*0084*/ 	.word	index@(__assertfail)


	//----- nvinfo : EIATTR_SYSCALL_OFFSETS
	.align		4
.L_28:
        /*0088*/ 	.byte	0x04, 0x46
        /*008a*/ 	.short	(.L_30 - .L_29)


	//   ....[0]....
.L_29:
        /*008c*/ 	.word	0x000005a0


	//----- nvinfo : EIATTR_EXIT_INSTR_OFFSETS
	.align		4
.L_30:
        /*0090*/ 	.byte	0x04, 0x1c
        /*0092*/ 	.short	(.L_32 - .L_31)


	//   ....[0]....
.L_31:
        /*0094*/ 	.word	0x000012f0


	//   ....[1]....
        /*0098*/ 	.word	0x00001310


	//----- nvinfo : EIATTR_REQNTID
	.align		4
.L_32:
        /*009c*/ 	.byte	0x04, 0x10
        /*009e*/ 	.short	(.L_34 - .L_33)
.L_33:
        /*00a0*/ 	.word	0x00000100
        /*00a4*/ 	.word	0x00000001
        /*00a8*/ 	.word	0x00000001


	//----- nvinfo : EIATTR_CRS_STACK_SIZE
	.align		4
.L_34:
        /*00ac*/ 	.byte	0x04, 0x1e
        /*00ae*/ 	.short	(.L_36 - .L_35)
.L_35:
        /*00b0*/ 	.word	0x00000000


	//----- nvinfo : EIATTR_CBANK_PARAM_SIZE
	.align		4
.L_36:
        /*00b4*/ 	.byte	0x03, 0x19
        /*00b6*/ 	.short	0x0030


	//----- nvinfo : EIATTR_PARAM_CBANK
	.align		4
        /*00b8*/ 	.byte	0x04, 0x0a
        /*00ba*/ 	.short	(.L_38 - .L_37)
	.align		4
.L_37:
        /*00bc*/ 	.word	index@(.nv.constant0.triton_poi_fused_embedding_mul_pow_sub_12)
        /*00c0*/ 	.short	0x0210
        /*00c2*/ 	.short	0x0030


	//----- nvinfo : EIATTR_SW_WAR
	.align		4
.L_38:
        /*00c4*/ 	.byte	0x04, 0x36
        /*00c6*/ 	.short	(.L_40 - .L_39)
.L_39:
        /*00c8*/ 	.word	0x00000008
.L_40:


//--------------------- .nv.callgraph             --------------------------
	.section	.nv.callgraph,"",@"SHT_CUDA_CALLGRAPH"
	.align	4
	.sectionentsize	8
	.align		4
        /*0000*/ 	.word	0x00000000
	.align		4
        /*0004*/ 	.word	0xffffffff
	.align		4
        /*0008*/ 	.word	index@(triton_poi_fused_embedding_mul_pow_sub_12)
	.align		4
        /*000c*/ 	.word	index@(__assertfail)
	.align		4
        /*0010*/ 	.word	0x00000000
	.align		4
        /*0014*/ 	.word	0xfffffffe
	.align		4
        /*0018*/ 	.word	0x00000000
	.align		4
        /*001c*/ 	.word	0xfffffffd
	.align		4
        /*0020*/ 	.word	0x00000000
	.align		4
        /*0024*/ 	.word	0xfffffffc


//--------------------- .nv.constant4             --------------------------
	.section	.nv.constant4,"a",@progbits
	.align	8
	.align		8
.nv.constant4:
        /*0000*/ 	.dword	__assertfail
	.align		8
        /*0008*/ 	.dword	assertFunc_0
	.align		8
        /*0010*/ 	.dword	assertFile_0
	.align		8
        /*0018*/ 	.dword	assertMessage_0


//--------------------- .text.triton_poi_fused_embedding_mul_pow_sub_12 --------------------------
	.section	.text.triton_poi_fused_embedding_mul_pow_sub_12,"ax",@progbits
	.sectionflags	@"SHF_BARRIERS=1"
	.align	128
        .global         triton_poi_fused_embedding_mul_pow_sub_12
        .type           triton_poi_fused_embedding_mul_pow_sub_12,@function
        .size           triton_poi_fused_embedding_mul_pow_sub_12,(.L_x_2 - triton_poi_fused_embedding_mul_pow_sub_12)
        .other          triton_poi_fused_embedding_mul_pow_sub_12,@"STO_CUDA_ENTRY STV_DEFAULT"
triton_poi_fused_embedding_mul_pow_sub_12:
.text.triton_poi_fused_embedding_mul_pow_sub_12:
[----:B------:R-:W0:Y:S01]  /*0000*/  LDC R1, c[0x0][0x28] ;  /* 0x00000a00ff017b82 */ /* 0x000e220000000800 */
[----:B------:R-:W1:Y:S07]  /*0010*/  S2R R39, SR_TID.X ;  /* 0x0000000000277919 */ /* 0x000e6e0000002100 */
[----:B------:R-:W2:Y:S01]  /*0020*/  LDC.64 R4, c[0x0][0x210] ;  /* 0x00008400ff047b82 */ /* 0x000ea20000000a00 */
[----:B------:R-:W-:Y:S01]  /*0030*/  ULDC.64 UR6, c[0x0][0x208] ;  /* 0x0000820000067ab9 */ /* 0x000fe20000000a00 */
[----:B------:R-:W3:Y:S01]  /*0040*/  S2R R2, SR_CTAID.Y ;  /* 0x0000000000027919 */ /* 0x000ee20000002600 */
[----:B------:R-:W4:Y:S05]  /*0050*/  S2R R37, SR_CTAID.X ;  /* 0x0000000000257919 */ /* 0x000f2a0000002500 */
[----:B------:R-:W5:Y:S08]  /*0060*/  LDC.64 R22, c[0x0][0x220] ;  /* 0x00008800ff167b82 */ /* 0x000f700000000a00 */
[----:B------:R-:W5:Y:S01]  /*0070*/  LDC.64 R6, c[0x0][0x228] ;  /* 0x00008a00ff067b82 */ /* 0x000f620000000a00 */
[----:B-1----:R-:W-:Y:S01]  /*0080*/  IMAD.SHL.U32 R36, R39, 0x4, RZ ;  /* 0x0000000427247824 */ /* 0x002fe200078e00ff */
[----:B------:R-:W-:-:S02]  /*0090*/  SHF.R.U32.HI R11, RZ, 0x6, R39 ;  /* 0x00000006ff0b7819 */ /* 0x000fc40000011627 */
[--C-:B---3--:R-:W-:Y:S02]  /*00a0*/  PRMT R9, R39, 0x6540, R2.reuse ;  /* 0x0000654027097816 */ /* 0x108fe40000000002 */
[----:B------:R-:W-:Y:S02]  /*00b0*/  SHF.R.S32.HI R0, RZ, 0x17, R2 ;  /* 0x00000017ff007819 */ /* 0x000fe40000011402 */
[----:B------:R-:W-:Y:S01]  /*00c0*/  LOP3.LUT R3, R36, 0xfc, RZ, 0xc0, !PT ;  /* 0x000000fc24037812 */ /* 0x000fe200078ec0ff */
[----:B--2---:R-:W-:Y:S01]  /*00d0*/  IMAD.WIDE R4, R9, 0x8, R4 ;  /* 0x0000000809047825 */ /* 0x004fe200078e0204 */
[----:B------:R-:W-:Y:S02]  /*00e0*/  SGXT R0, R0, 0x1 ;  /* 0x000000010000781a */ /* 0x000fe40000000200 */
[----:B------:R-:W-:Y:S02]  /*00f0*/  PRMT R3, R3, 0x6540, R2 ;  /* 0x0000654003037816 */ /* 0x000fe40000000002 */
[----:B----4-:R-:W-:Y:S01]  /*0100*/  SHF.L.U32 R37, R37, 0x4, RZ ;  /* 0x0000000425257819 */ /* 0x010fe200000006ff */
[----:B------:R-:W2:Y:S01]  /*0110*/  LDG.E.EL.64 R4, desc[UR6][R4.64] ;  /* 0x0000000604047981 */ /* 0x000ea2000c2e1b00 */
[----:B------:R-:W-:-:S04]  /*0120*/  LEA.HI R0, R0, R3, RZ, 0x8 ;  /* 0x0000000300007211 */ /* 0x000fc800078f40ff */
[C---:B------:R-:W-:Y:S01]  /*0130*/  LOP3.LUT R8, R0.reuse, 0xffffff00, RZ, 0xc0, !PT ;  /* 0xffffff0000087812 */ /* 0x040fe200078ec0ff */
[----:B------:R-:W-:Y:S01]  /*0140*/  IMAD.SHL.U32 R10, R0, 0x40, RZ ;  /* 0x00000040000a7824 */ /* 0x000fe200078e00ff */
[----:B------:R-:W-:-:S04]  /*0150*/  SGXT.U32 R0, R11, 0x2 ;  /* 0x000000020b00781a */ /* 0x000fc80000000000 */
[----:B------:R-:W-:Y:S01]  /*0160*/  LOP3.LUT R10, R10, 0xffffc000, RZ, 0xc0, !PT ;  /* 0xffffc0000a0a7812 */ /* 0x000fe200078ec0ff */
[----:B------:R-:W1:Y:S01]  /*0170*/  S2UR UR5, SR_CgaCtaId ;  /* 0x00000000000579c3 */ /* 0x000e620000008800 */
[----:B------:R-:W-:Y:S02]  /*0180*/  LOP3.LUT R9, R37, 0x8, R0, 0xfe, !PT ;  /* 0x0000000825097812 */ /* 0x000fe400078efe00 */
[----:B------:R-:W-:Y:S02]  /*0190*/  IADD3 R10, R10, R3, -R8 ;  /* 0x000000030a0a7210 */ /* 0x000fe40007ffe808 */
[----:B------:R-:W-:Y:S02]  /*01a0*/  LOP3.LUT R3, R37, R0, RZ, 0xfc, !PT ;  /* 0x0000000025037212 */ /* 0x000fe400078efcff */
[----:B------:R-:W-:Y:S02]  /*01b0*/  LOP3.LUT R8, R37, 0x4, R0, 0xfe, !PT ;  /* 0x0000000425087812 */ /* 0x000fe400078efe00 */
[----:B------:R-:W-:-:S02]  /*01c0*/  ISETP.GE.AND P0, PT, R3, 0x40, PT ;  /* 0x000000400300780c */ /* 0x000fc40003f06270 */
[----:B------:R-:W-:Y:S01]  /*01d0*/  LOP3.LUT R0, R37, 0xc, R0, 0xfe, !PT ;  /* 0x0000000c25007812 */ /* 0x000fe200078efe00 */
[--C-:B------:R-:W-:Y:S01]  /*01e0*/  IMAD R11, R3, 0x100, R10.reuse ;  /* 0x00000100030b7824 */ /* 0x100fe200078e020a */
[C---:B------:R-:W-:Y:S01]  /*01f0*/  ISETP.GE.AND P2, PT, R9.reuse, 0x40, PT ;  /* 0x000000400900780c */ /* 0x040fe20003f46270 */
[--C-:B------:R-:W-:Y:S01]  /*0200*/  IMAD R13, R8, 0x100, R10.reuse ;  /* 0x00000100080d7824 */ /* 0x100fe200078e020a */
[----:B------:R-:W-:Y:S01]  /*0210*/  LEA R21, R9, R10, 0x8 ;  /* 0x0000000a09157211 */ /* 0x000fe200078e40ff */
[----:B------:R-:W-:Y:S01]  /*0220*/  IMAD R9, R0, 0x100, R10 ;  /* 0x0000010000097824 */ /* 0x000fe200078e020a */
[----:B------:R-:W-:Y:S02]  /*0230*/  CS2R R14, SRZ ;  /* 0x00000000000e7805 */ /* 0x000fe4000001ff00 */
[----:B------:R-:W-:Y:S02]  /*0240*/  CS2R R32, SRZ ;  /* 0x0000000000207805 */ /* 0x000fe4000001ff00 */
[----:B------:R-:W-:Y:S01]  /*0250*/  CS2R R34, SRZ ;  /* 0x0000000000227805 */ /* 0x000fe2000001ff00 */
[----:B0----5:R-:W-:-:S04]  /*0260*/  IMAD.WIDE R10, R11, 0x4, R22 ;  /* 0x000000040b0a7825 */ /* 0x021fc800078e0216 */
[----:B------:R-:W-:Y:S01]  /*0270*/  IMAD.WIDE R6, R3, 0x4, R6 ;  /* 0x0000000403067825 */ /* 0x000fe200078e0206 */
[----:B------:R-:W5:Y:S01]  /*0280*/  @!P0 LDG.E.EL.128 R32, desc[UR6][R10.64] ;  /* 0x000000060a208981 */ /* 0x000f62000c2e1d00 */
[----:B------:R-:W-:-:S03]  /*0290*/  ISETP.GE.AND P1, PT, R8, 0x40, PT ;  /* 0x000000400800780c */ /* 0x000fc60003f26270 */
[----:B------:R-:W5:Y:S01]  /*02a0*/  @!P0 LDG.E.EL R14, desc[UR6][R6.64] ;  /* 0x00000006060e8981 */ /* 0x000f62000c2e1900 */
[----:B------:R-:W-:Y:S01]  /*02b0*/  ISETP.GE.AND P3, PT, R0, 0x40, PT ;  /* 0x000000400000780c */ /* 0x000fe20003f66270 */
[----:B------:R-:W-:-:S04]  /*02c0*/  IMAD.WIDE R12, R13, 0x4, R22 ;  /* 0x000000040d0c7825 */ /* 0x000fc800078e0216 */
[--C-:B------:R-:W-:Y:S01]  /*02d0*/  IMAD.WIDE R20, R21, 0x4, R22.reuse ;  /* 0x0000000415147825 */ /* 0x100fe200078e0216 */
[----:B------:R-:W-:Y:S01]  /*02e0*/  UMOV UR4, 0x400 ;  /* 0x0000040000047882 */ /* 0x000fe20000000000 */
[----:B------:R-:W-:Y:S02]  /*02f0*/  CS2R R28, SRZ ;  /* 0x00000000001c7805 */ /* 0x000fe4000001ff00 */
[----:B------:R-:W-:Y:S01]  /*0300*/  CS2R R30, SRZ ;  /* 0x00000000001e7805 */ /* 0x000fe2000001ff00 */
[----:B------:R-:W-:Y:S01]  /*0310*/  IMAD.WIDE R22, R9, 0x4, R22 ;  /* 0x0000000409167825 */ /* 0x000fe200078e0216 */
[----:B------:R-:W-:Y:S01]  /*0320*/  HFMA2.MMA R9, -RZ, RZ, 0, 0 ;  /* 0x00000000ff097435 */ /* 0x000fe200000001ff */
[----:B-1----:R-:W-:Y:S02]  /*0330*/  UPRMT UR4, UR5, 0x654, UR4 ;  /* 0x0000065405047896 */ /* 0x002fe40008000004 */
[----:B------:R-:W-:Y:S01]  /*0340*/  IMAD.MOV.U32 R3, RZ, RZ, RZ ;  /* 0x000000ffff037224 */ /* 0x000fe200078e00ff */
[----:B------:R-:W-:-:S02]  /*0350*/  LOP3.LUT R0, R39, 0xff, RZ, 0xc0, !PT ;  /* 0x000000ff27007812 */ /* 0x000fc400078ec0ff */
[----:B------:R-:W-:Y:S02]  /*0360*/  CS2R R16, SRZ ;  /* 0x0000000000107805 */ /* 0x000fe4000001ff00 */
[----:B------:R-:W-:Y:S02]  /*0370*/  CS2R R18, SRZ ;  /* 0x0000000000127805 */ /* 0x000fe4000001ff00 */
[----:B------:R-:W-:Y:S02]  /*0380*/  CS2R R24, SRZ ;  /* 0x0000000000187805 */ /* 0x000fe4000001ff00 */
[----:B------:R-:W-:Y:S01]  /*0390*/  CS2R R26, SRZ ;  /* 0x00000000001a7805 */ /* 0x000fe2000001ff00 */
[----:B------:R-:W5:Y:S04]  /*03a0*/  @!P1 LDG.E.EL R3, desc[UR6][R6.64+0x10] ;  /* 0x0000100606039981 */ /* 0x000f68000c2e1900 */
[----:B------:R-:W5:Y:S04]  /*03b0*/  @!P2 LDG.E.EL R15, desc[UR6][R6.64+0x20] ;  /* 0x00002006060fa981 */ /* 0x000f68000c2e1900 */
[----:B------:R0:W5:Y:S04]  /*03c0*/  @!P3 LDG.E.EL R9, desc[UR6][R6.64+0x30] ;  /* 0x000030060609b981 */ /* 0x000168000c2e1900 */
[----:B------:R1:W5:Y:S04]  /*03d0*/  @!P1 LDG.E.EL.128 R28, desc[UR6][R12.64] ;  /* 0x000000060c1c9981 */ /* 0x000368000c2e1d00 */
[----:B------:R1:W5:Y:S01]  /*03e0*/  @!P2 LDG.E.EL.128 R16, desc[UR6][R20.64] ;  /* 0x000000061410a981 */ /* 0x000362000c2e1d00 */
[----:B0-----:R-:W-:-:S03]  /*03f0*/  LEA R7, R0, UR4, 0x4 ;  /* 0x0000000400077c11 */ /* 0x001fc6000f8e20ff */
[----:B------:R1:W5:Y:S01]  /*0400*/  @!P3 LDG.E.EL.128 R24, desc[UR6][R22.64] ;  /* 0x000000061618b981 */ /* 0x000362000c2e1d00 */
[----:B------:R-:W-:Y:S01]  /*0410*/  IMAD.SHL.U32 R0, R2, 0x100, RZ ;  /* 0x0000010002007824 */ /* 0x000fe200078e00ff */
[----:B--2---:R-:W-:-:S04]  /*0420*/  SHF.R.U32.HI R41, RZ, 0x15, R5 ;  /* 0x00000015ff297819 */ /* 0x004fc80000011605 */
[----:B------:R-:W-:-:S04]  /*0430*/  LOP3.LUT R41, R41, 0x400, RZ, 0xc0, !PT ;  /* 0x0000040029297812 */ /* 0x000fc800078ec0ff */
[----:B------:R-:W-:-:S05]  /*0440*/  IADD3 R4, P0, R4, R41, RZ ;  /* 0x0000002904047210 */ /* 0x000fca0007f1e0ff */
[----:B------:R-:W-:Y:S01]  /*0450*/  IMAD.X R5, RZ, RZ, R5, P0 ;  /* 0x000000ffff057224 */ /* 0x000fe200000e0605 */
[----:B------:R-:W-:-:S04]  /*0460*/  ISETP.GE.U32.AND P0, PT, R4, 0x400, PT ;  /* 0x000004000400780c */ /* 0x000fc80003f06070 */
[----:B------:R-:W-:Y:S01]  /*0470*/  ISETP.GE.U32.AND.EX P0, PT, R5, RZ, PT, P0 ;  /* 0x000000ff0500720c */ /* 0x000fe20003f06100 */
[----:B------:R1:W-:Y:S01]  /*0480*/  STS.64 [R7], R4 ;  /* 0x0000000407007388 */ /* 0x0003e20000000a00 */
[----:B------:R-:W-:Y:S11]  /*0490*/  BAR.SYNC.DEFER_BLOCKING 0x0 ;  /* 0x0000000000007b1d */ /* 0x000ff60000010000 */
[----:B-1----:R-:W-:Y:S05]  /*04a0*/  @!P0 BRA `(.L_x_0) ;  /* 0x0000000000408947 */ /* 0x002fea0003800000 */
[----:B------:R-:W-:Y:S01]  /*04b0*/  MOV R12, 0x0 ;  /* 0x00000000000c7802 */ /* 0x000fe20000000f00 */
[----:B------:R-:W-:Y:S01]  /*04c0*/  ULDC.64 UR8, c[0x4][0x18] ;  /* 0x0100060000087ab9 */ /* 0x000fe20000000a00 */
[----:B------:R-:W-:Y:S01]  /*04d0*/  ULDC.64 UR10, c[0x4][0x8] ;  /* 0x01000200000a7ab9 */ /* 0x000fe20000000a00 */
[----:B------:R-:W-:Y:S01]  /*04e0*/  MOV R4, UR8 ;  /* 0x0000000800047c02 */ /* 0x000fe20008000f00 */
[----:B------:R-:W-:Y:S01]  /*04f0*/  IMAD.U32 R5, RZ, RZ, UR9 ;  /* 0x00000009ff057e24 */ /* 0x000fe2000f8e00ff */
[----:B------:R-:W-:Y:S01]  /*0500*/  ULDC.64 UR8, c[0x4][0x10] ;  /* 0x0100040000087ab9 */ /* 0x000fe20000000a00 */
[----:B------:R0:W1:Y:S01]  /*0510*/  LDC.64 R22, c[0x4][R12] ;  /* 0x010000000c167b82 */ /* 0x0000620000000a00 */
[----:B------:R-:W-:Y:S01]  /*0520*/  IMAD.U32 R6, RZ, RZ, UR8 ;  /* 0x00000008ff067e24 */ /* 0x000fe2000f8e00ff */
[----:B------:R-:W-:Y:S01]  /*0530*/  MOV R7, UR9 ;  /* 0x0000000900077c02 */ /* 0x000fe20008000f00 */
[----:B------:R-:W-:Y:S01]  /*0540*/  IMAD.U32 R10, RZ, RZ, UR10 ;  /* 0x0000000aff0a7e24 */ /* 0x000fe2000f8e00ff */
[----:B------:R-:W-:Y:S01]  /*0550*/  MOV R8, 0x27 ;  /* 0x0000002700087802 */ /* 0x000fe20000000f00 */
[----:B------:R-:W-:-:S02]  /*0560*/  IMAD.U32 R11, RZ, RZ, UR11 ;  /* 0x0000000bff0b7e24 */ /* 0x000fc4000f8e00ff */
[----:B------:R-:W-:Y:S02]  /*0570*/  IMAD.MOV.U32 R13, RZ, RZ, RZ ;  /* 0x000000ffff0d7224 */ /* 0x000fe400078e00ff */
[----:B0-----:R-:W-:-:S07]  /*0580*/  IMAD.MOV.U32 R12, RZ, RZ, 0x1 ;  /* 0x00000001ff0c7424 */ /* 0x001fce00078e00ff */
[----:B------:R-:W-:-:S07]  /*0590*/  LEPC R20, `(.L_x_0) ;  /* 0x000000001014794e */ /* 0x000fce0000000000 */
[----:B-1---5:R-:W-:Y:S05]  /*05a0*/  CALL.ABS.NOINC R22 ;  /* 0x0000000016007343 */ /* 0x022fea0003c00000 */
.L_x_0:
[----:B------:R-:W-:Y:S02]  /*05b0*/  SHF.R.U32.HI R11, RZ, 0x2, R39 ;  /* 0x00000002ff0b7819 */ /* 0x000fe40000011627 */
[----:B------:R-:W-:Y:S02]  /*05c0*/  LOP3.LUT R10, R37, 0xc, R36, 0xf8, !PT ;  /* 0x0000000c250a7812 */ /* 0x000fe400078ef824 */
[----:B------:R-:W-:Y:S02]  /*05d0*/  SGXT.U32 R11, R11, 0x6 ;  /* 0x000000060b0b781a */ /* 0x000fe40000000000 */
[----:B------:R-:W-:Y:S01]  /*05e0*/  MOV R8, RZ ;  /* 0x000000ff00087202 */ /* 0x000fe20000000f00 */
[----:B------:R-:W-:Y:S01]  /*05f0*/  IMAD.SHL.U32 R57, R10, 0x400, RZ ;  /* 0x000004000a397824 */ /* 0x000fe200078e00ff */
[C---:B------:R-:W-:Y:S02]  /*0600*/  LEA R38, R11.reuse, UR4, 0x4 ;  /* 0x000000040b267c11 */ /* 0x040fe4000f8e20ff */
[----:B------:R-:W-:Y:S01]  /*0610*/  LOP3.LUT R6, R11, 0x40, RZ, 0xfc, !PT ;  /* 0x000000400b067812 */ /* 0x000fe200078efcff */
[----:B------:R-:W-:Y:S01]  /*0620*/  VIADD R55, R57, 0x400 ;  /* 0x0000040039377836 */ /* 0x000fe20000000000 */
[----:B------:R-:W-:-:S02]  /*0630*/  LOP3.LUT R5, R11, 0x80, RZ, 0xfc, !PT ;  /* 0x000000800b057812 */ /* 0x000fc400078efcff */
[----:B------:R-:W-:Y:S01]  /*0640*/  LOP3.LUT R4, R11, 0xc0, RZ, 0xfc, !PT ;  /* 0x000000c00b047812 */ /* 0x000fe200078efcff */
[----:B------:R-:W0:Y:S01]  /*0650*/  LDS.64 R38, [R38] ;  /* 0x0000000026267984 */ /* 0x000e220000000a00 */
[----:B------:R-:W-:Y:S02]  /*0660*/  LEA R12, R6, UR4, 0x4 ;  /* 0x00000004060c7c11 */ /* 0x000fe4000f8e20ff */
[----:B------:R-:W-:Y:S02]  /*0670*/  LEA R6, R5, UR4, 0x4 ;  /* 0x0000000405067c11 */ /* 0x000fe4000f8e20ff */
[----:B------:R-:W-:Y:S02]  /*0680*/  LEA R4, R4, UR4, 0x4 ;  /* 0x0000000404047c11 */ /* 0x000fe4000f8e20ff */
[----:B------:R-:W1:Y:S01]  /*0690*/  LDS.64 R12, [R12] ;  /* 0x000000000c0c7984 */ /* 0x000e620000000a00 */
[----:B------:R-:W-:-:S03]  /*06a0*/  IADD3 R53, R57, 0x800, RZ ;  /* 0x0000080039357810 */ /* 0x000fc60007ffe0ff */
[----:B------:R-:W2:Y:S04]  /*06b0*/  LDS.64 R6, [R6] ;  /* 0x0000000006067984 */ /* 0x000ea80000000a00 */
[----:B------:R-:W3:Y:S01]  /*06c0*/  LDS.64 R4, [R4] ;  /* 0x0000000004047984 */ /* 0x000ee20000000a00 */
[----:B------:R-:W-:Y:S05]  /*06d0*/  WARPSYNC.ALL ;  /* 0x0000000000007948 */ /* 0x000fea0003800000 */
[----:B------:R-:W-:Y:S06]  /*06e0*/  BAR.SYNC.DEFER_BLOCKING 0x0 ;  /* 0x0000000000007b1d */ /* 0x000fec0000010000 */
[----:B------:R-:W-:-:S02]  /*06f0*/  ULDC.64 UR8, c[0x0][0x218] ;  /* 0x0000860000087ab9 */ /* 0x000fc40000000a00 */
[----:B0-----:R-:W-:-:S04]  /*0700*/  LEA R44, P0, R38, UR8, 0x2 ;  /* 0x00000008262c7c11 */ /* 0x001fc8000f8010ff */
[----:B------:R-:W-:Y:S02]  /*0710*/  LEA.HI.X R45, R38, UR9, R39, 0x2, P0 ;  /* 0x00000009262d7c11 */ /* 0x000fe400080f1427 */
[----:B------:R-:W-:Y:S02]  /*0720*/  ISETP.GE.AND P0, PT, R10, 0x40, PT ;  /* 0x000000400a00780c */ /* 0x000fe40003f06270 */
[----:B-1----:R-:W-:Y:S01]  /*0730*/  LEA R40, P1, R12, UR8, 0x2 ;  /* 0x000000080c287c11 */ /* 0x002fe2000f8210ff */
[C---:B------:R-:W-:Y:S01]  /*0740*/  IMAD.WIDE R38, R57.reuse, 0x4, R44 ;  /* 0x0000000439267825 */ /* 0x040fe200078e022c */
[----:B--2---:R-:W-:Y:S02]  /*0750*/  LEA R22, P2, R6, UR8, 0x2 ;  /* 0x0000000806167c11 */ /* 0x004fe4000f8410ff */
[----:B------:R-:W-:Y:S01]  /*0760*/  LEA.HI.X R41, R12, UR9, R13, 0x2, P1 ;  /* 0x000000090c297c11 */ /* 0x000fe200088f140d */
[----:B------:R-:W-:Y:S01]  /*0770*/  VIADD R12, R57, 0xc00 ;  /* 0x00000c00390c7836 */ /* 0x000fe20000000000 */
[----:B---3--:R-:W-:Y:S01]  /*0780*/  LEA R20, P3, R4, UR8, 0x2 ;  /* 0x0000000804147c11 */ /* 0x008fe2000f8610ff */
[----:B------:R-:W-:Y:S01]  /*0790*/  IMAD.WIDE R58, R55, 0x4, R44 ;  /* 0x00000004373a7825 */ /* 0x000fe200078e022c */
[----:B------:R-:W-:-:S02]  /*07a0*/  LEA.HI.X R23, R6, UR9, R7, 0x2, P2 ;  /* 0x0000000906177c11 */ /* 0x000fc400090f1407 */
[----:B------:R-:W-:Y:S02]  /*07b0*/  CS2R R6, SRZ ;  /* 0x0000000000067805 */ /* 0x000fe4000001ff00 */
[----:B------:R-:W-:Y:S02]  /*07c0*/  LEA.HI.X R21, R4, UR9, R5, 0x2, P3 ;  /* 0x0000000904157c11 */ /* 0x000fe400098f1405 */
[----:B------:R-:W-:Y:S01]  /*07d0*/  CS2R R4, SRZ ;  /* 0x0000000000047805 */ /* 0x000fe2000001ff00 */
[--C-:B------:R-:W-:Y:S01]  /*07e0*/  IMAD.WIDE R42, R53, 0x4, R44.reuse ;  /* 0x00000004352a7825 */ /* 0x100fe200078e022c */
[----:B------:R0:W2:Y:S03]  /*07f0*/  @!P0 LDG.E.EL R8, desc[UR6][R38.64] ;  /* 0x0000000626088981 */ /* 0x0000a6000c2e1900 */
[----:B------:R-:W-:Y:S01]  /*0800*/  IMAD.WIDE R44, R12, 0x4, R44 ;  /* 0x000000040c2c7825 */ /* 0x000fe200078e022c */
[----:B------:R1:W3:Y:S03]  /*0810*/  @!P0 LDG.E.EL R7, desc[UR6][R58.64] ;  /* 0x000000063a078981 */ /* 0x0002e6000c2e1900 */
[--C-:B------:R-:W-:Y:S01]  /*0820*/  IMAD.WIDE R48, R57, 0x4, R40.reuse ;  /* 0x0000000439307825 */ /* 0x100fe200078e0228 */
[----:B------:R4:W2:Y:S03]  /*0830*/  @!P0 LDG.E.EL R6, desc[UR6][R42.64] ;  /* 0x000000062a068981 */ /* 0x0008a6000c2e1900 */
[----:B------:R-:W-:Y:S01]  /*0840*/  IMAD.MOV.U32 R13, RZ, RZ, RZ ;  /* 0x000000ffff0d7224 */ /* 0x000fe200078e00ff */
[----:B------:R4:W2:Y:S01]  /*0850*/  @!P0 LDG.E.EL R5, desc[UR6][R44.64] ;  /* 0x000000062c058981 */ /* 0x0008a2000c2e1900 */
[----:B------:R-:W-:Y:S01]  /*0860*/  IMAD.WIDE R36, R55, 0x4, R40 ;  /* 0x0000000437247825 */ /* 0x000fe200078e0228 */
[----:B------:R-:W-:-:S02]  /*0870*/  CS2R R46, SRZ ;  /* 0x00000000002e7805 */ /* 0x000fc4000001ff00 */
[----:B------:R-:W-:Y:S01]  /*0880*/  CS2R R50, SRZ ;  /* 0x0000000000327805 */ /* 0x000fe2000001ff00 */
[----:B------:R4:W2:Y:S01]  /*0890*/  @!P0 LDG.E.EL R4, desc[UR6][R48.64] ;  /* 0x0000000630048981 */ /* 0x0008a2000c2e1900 */
[--C-:B0-----:R-:W-:Y:S01]  /*08a0*/  IMAD.WIDE R38, R53, 0x4, R40.reuse ;  /* 0x0000000435267825 */ /* 0x101fe200078e0228 */
[----:B------:R-:W-:Y:S02]  /*08b0*/  MOV R56, RZ ;  /* 0x000000ff00387202 */ /* 0x000fe40000000f00 */
[----:B-1----:R-:W-:Y:S01]  /*08c0*/  CS2R R58, SRZ ;  /* 0x00000000003a7805 */ /* 0x002fe2000001ff00 */
[----:B------:R0:W2:Y:S01]  /*08d0*/  @!P0 LDG.E.EL R13, desc[UR6][R36.64] ;  /* 0x00000006240d8981 */ /* 0x0000a2000c2e1900 */
[----:B------:R-:W-:-:S03]  /*08e0*/  IMAD.WIDE R40, R12, 0x4, R40 ;  /* 0x000000040c287825 */ /* 0x000fc600078e0228 */
[----:B------:R1:W2:Y:S01]  /*08f0*/  @!P0 LDG.E.EL R46, desc[UR6][R38.64] ;  /* 0x00000006262e8981 */ /* 0x0002a2000c2e1900 */
[----:B----4-:R-:W-:-:S03]  /*0900*/  IMAD.WIDE R42, R57, 0x4, R22 ;  /* 0x00000004392a7825 */ /* 0x010fc600078e0216 */
[----:B------:R4:W2:Y:S01]  /*0910*/  @!P0 LDG.E.EL R47, desc[UR6][R40.64] ;  /* 0x00000006282f8981 */ /* 0x0008a2000c2e1900 */
[----:B------:R-:W-:-:S03]  /*0920*/  IMAD.WIDE R44, R55, 0x4, R22 ;  /* 0x00000004372c7825 */ /* 0x000fc600078e0216 */
[----:B------:R1:W2:Y:S01]  /*0930*/  @!P0 LDG.E.EL R50, desc[UR6][R42.64] ;  /* 0x000000062a328981 */ /* 0x0002a2000c2e1900 */
[----:B------:R-:W-:-:S03]  /*0940*/  IMAD.WIDE R48, R53, 0x4, R22 ;  /* 0x0000000435307825 */ /* 0x000fc600078e0216 */
[----:B------:R-:W2:Y:S01]  /*0950*/  @!P0 LDG.E.EL R51, desc[UR6][R44.64] ;  /* 0x000000062c338981 */ /* 0x000ea2000c2e1900 */
[----:B------:R-:W-:-:S03]  /*0960*/  IMAD.WIDE R22, R12, 0x4, R22 ;  /* 0x000000040c167825 */ /* 0x000fc600078e0216 */
[----:B------:R-:W2:Y:S01]  /*0970*/  @!P0 LDG.E.EL R56, desc[UR6][R48.64] ;  /* 0x0000000630388981 */ /* 0x000ea2000c2e1900 */
[----:B0-----:R-:W-:-:S03]  /*0980*/  IMAD.WIDE R36, R57, 0x4, R20 ;  /* 0x0000000439247825 */ /* 0x001fc600078e0214 */
[----:B------:R-:W2:Y:S01]  /*0990*/  @!P0 LDG.E.EL R58, desc[UR6][R22.64] ;  /* 0x00000006163a8981 */ /* 0x000ea2000c2e1900 */
[----:B-1----:R-:W-:-:S03]  /*09a0*/  IMAD.WIDE R38, R55, 0x4, R20 ;  /* 0x0000000437267825 */ /* 0x002fc600078e0214 */
[----:B------:R-:W2:Y:S01]  /*09b0*/  @!P0 LDG.E.EL R59, desc[UR6][R36.64] ;  /* 0x00000006243b8981 */ /* 0x000ea2000c2e1900 */
[----:B----4-:R-:W-:-:S04]  /*09c0*/  IMAD.WIDE R40, R53, 0x4, R20 ;  /* 0x0000000435287825 */ /* 0x010fc800078e0214 */
[----:B------:R-:W-:Y:S02]  /*09d0*/  IMAD.MOV.U32 R52, RZ, RZ, RZ ;  /* 0x000000ffff347224 */ /* 0x000fe400078e00ff */
[----:B------:R-:W-:Y:S01]  /*09e0*/  IMAD.WIDE R20, R12, 0x4, R20 ;  /* 0x000000040c147825 */ /* 0x000fe200078e0214 */
[----:B------:R-:W-:-:S03]  /*09f0*/  MOV R12, RZ ;  /* 0x000000ff000c7202 */ /* 0x000fc60000000f00 */
[----:B------:R-:W-:Y:S01]  /*0a00*/  IMAD.MOV.U32 R54, RZ, RZ, RZ ;  /* 0x000000ffff367224 */ /* 0x000fe200078e00ff */
[----:B------:R-:W4:Y:S04]  /*0a10*/  @!P0 LDG.E.EL R52, desc[UR6][R40.64] ;  /* 0x0000000628348981 */ /* 0x000f28000c2e1900 */
[----:B------:R0:W4:Y:S04]  /*0a20*/  @!P0 LDG.E.EL R12, desc[UR6][R20.64] ;  /* 0x00000006140c8981 */ /* 0x000128000c2e1900 */
[----:B------:R1:W4:Y:S01]  /*0a30*/  @!P0 LDG.E.EL R54, desc[UR6][R38.64] ;  /* 0x0000000626368981 */ /* 0x000322000c2e1900 */
[----:B------:R-:W1:Y:S01]  /*0a40*/  S2R R43, SR_TID.X ;  /* 0x00000000002b7919 */ /* 0x000e620000002100 */
[----:B------:R-:W1:Y:S01]  /*0a50*/  S2R R42, SR_CgaCtaId ;  /* 0x00000000002a7919 */ /* 0x000e620000008800 */
[C---:B-----5:R-:W-:Y:S01]  /*0a60*/  FADD R28, R3.reuse, R28 ;  /* 0x0000001c031c7221 */ /* 0x060fe20000000000 */
[C---:B------:R-:W-:Y:S01]  /*0a70*/  FADD R29, R3.reuse, R29 ;  /* 0x0000001d031d7221 */ /* 0x040fe20000000000 */
[C---:B------:R-:W-:Y:S01]  /*0a80*/  FADD R30, R3.reuse, R30 ;  /* 0x0000001e031e7221 */ /* 0x040fe20000000000 */
[----:B------:R-:W-:Y:S01]  /*0a90*/  FADD R31, R3, R31 ;  /* 0x0000001f031f7221 */ /* 0x000fe20000000000 */
[C---:B------:R-:W-:Y:S01]  /*0aa0*/  FADD R16, R15.reuse, R16 ;  /* 0x000000100f107221 */ /* 0x040fe20000000000 */
[C---:B------:R-:W-:Y:S01]  /*0ab0*/  FADD R17, R15.reuse, R17 ;  /* 0x000000110f117221 */ /* 0x040fe20000000000 */
[C---:B------:R-:W-:Y:S01]  /*0ac0*/  FADD R18, R15.reuse, R18 ;  /* 0x000000120f127221 */ /* 0x040fe20000000000 */
[----:B------:R-:W-:Y:S01]  /*0ad0*/  FADD R19, R15, R19 ;  /* 0x000000130f137221 */ /* 0x000fe20000000000 */
[C---:B------:R-:W-:Y:S01]  /*0ae0*/  FADD R32, R14.reuse, R32 ;  /* 0x000000200e207221 */ /* 0x040fe20000000000 */
[C---:B------:R-:W-:Y:S01]  /*0af0*/  FADD R33, R14.reuse, R33 ;  /* 0x000000210e217221 */ /* 0x040fe20000000000 */
[C---:B------:R-:W-:Y:S01]  /*0b00*/  FADD R34, R14.reuse, R34 ;  /* 0x000000220e227221 */ /* 0x040fe20000000000 */
[----:B------:R-:W-:Y:S01]  /*0b10*/  FADD R35, R14, R35 ;  /* 0x000000230e237221 */ /* 0x000fe20000000000 */
[----:B0-----:R-:W-:Y:S01]  /*0b20*/  MOV R21, 0x400 ;  /* 0x0000040000157802 */ /* 0x001fe20000000f00 */
[C---:B------:R-:W-:Y:S01]  /*0b30*/  FADD R24, R9.reuse, R24 ;  /* 0x0000001809187221 */ /* 0x040fe20000000000 */
[C---:B------:R-:W-:Y:S01]  /*0b40*/  FADD R25, R9.reuse, R25 ;  /* 0x0000001909197221 */ /* 0x040fe20000000000 */
[C---:B------:R-:W-:Y:S01]  /*0b50*/  FADD R26, R9.reuse, R26 ;  /* 0x0000001a091a7221 */ /* 0x040fe20000000000 */
[----:B------:R-:W-:Y:S01]  /*0b60*/  FADD R27, R9, R27 ;  /* 0x0000001b091b7221 */ /* 0x000fe20000000000 */
[----:B-1----:R-:W-:Y:S01]  /*0b70*/  IMAD.SHL.U32 R3, R43, 0x40, RZ ;  /* 0x000000402b037824 */ /* 0x002fe200078e00ff */
[----:B------:R-:W-:-:S04]  /*0b80*/  SHF.R.U32.HI R15, RZ, 0x6, R43 ;  /* 0x00000006ff0f7819 */ /* 0x000fc8000001162b */
[----:B------:R-:W-:Y:S02]  /*0b90*/  LOP3.LUT R14, R3, 0xfc0, RZ, 0xc0, !PT ;  /* 0x00000fc0030e7812 */ /* 0x000fe400078ec0ff */
[----:B------:R-:W-:Y:S02]  /*0ba0*/  SGXT.U32 R15, R15, 0x2 ;  /* 0x000000020f0f781a */ /* 0x000fe40000000000 */
[----:B------:R-:W-:Y:S02]  /*0bb0*/  PRMT R9, R42, 0x654, R21 ;  /* 0x000006542a097816 */ /* 0x000fe40000000015 */
[C---:B------:R-:W-:Y:S02]  /*0bc0*/  LOP3.LUT R36, R14.reuse, 0x10, RZ, 0xfc, !PT ;  /* 0x000000100e247812 */ /* 0x040fe400078efcff */
[C---:B------:R-:W-:Y:S02]  /*0bd0*/  LOP3.LUT R38, R14.reuse, 0x20, RZ, 0xfc, !PT ;  /* 0x000000200e267812 */ /* 0x040fe400078efcff */
[----:B------:R-:W-:-:S02]  /*0be0*/  LOP3.LUT R20, R14, R15, RZ, 0xfc, !PT ;  /* 0x0000000f0e147212 */ /* 0x000fc400078efcff */
[C---:B------:R-:W-:Y:S02]  /*0bf0*/  LOP3.LUT R40, R14.reuse, 0x30, RZ, 0xfc, !PT ;  /* 0x000000300e287812 */ /* 0x040fe400078efcff */
[-C--:B------:R-:W-:Y:S02]  /*0c00*/  LEA.HI R15, R14, R9.reuse, RZ, 0x1e ;  /* 0x000000090e0f7211 */ /* 0x080fe400078ff0ff */
[-C--:B------:R-:W-:Y:S02]  /*0c10*/  LEA.HI R21, R36, R9.reuse, RZ, 0x1e ;  /* 0x0000000924157211 */ /* 0x080fe400078ff0ff */
[-C--:B------:R-:W-:Y:S02]  /*0c20*/  LEA.HI R23, R38, R9.reuse, RZ, 0x1e ;  /* 0x0000000926177211 */ /* 0x080fe400078ff0ff */
[----:B------:R-:W-:Y:S01]  /*0c30*/  LEA.HI R37, R40, R9, RZ, 0x1e ;  /* 0x0000000928257211 */ /* 0x000fe200078ff0ff */
[C---:B------:R-:W-:Y:S01]  /*0c40*/  IMAD R14, R20.reuse, 0x4, R21 ;  /* 0x00000004140e7824 */ /* 0x040fe200078e0215 */
[C---:B------:R-:W-:Y:S01]  /*0c50*/  LEA R15, R20.reuse, R15, 0x2 ;  /* 0x0000000f140f7211 */ /* 0x040fe200078e10ff */
[----:B------:R-:W-:Y:S01]  /*0c60*/  BAR.SYNC.DEFER_BLOCKING 0x0 ;  /* 0x0000000000007b1d */ /* 0x000fe20000010000 */
[C---:B------:R-:W-:Y:S01]  /*0c70*/  IMAD R21, R20.reuse, 0x4, R23 ;  /* 0x0000000414157824 */ /* 0x040fe200078e0217 */
[----:B------:R-:W-:Y:S01]  /*0c80*/  LEA R20, R20, R37, 0x2 ;  /* 0x0000002514147211 */ /* 0x000fe200078e10ff */
[----:B------:R-:W-:-:S05]  /*0c90*/  IMAD.SHL.U32 R22, R43, 0x4, RZ ;  /* 0x000000042b167824 */ /* 0x000fca00078e00ff */
[----:B------:R-:W-:Y:S01]  /*0ca0*/  LOP3.LUT R3, R22, 0x3fc, RZ, 0xc0, !PT ;  /* 0x000003fc16037812 */ /* 0x000fe200078ec0ff */
[----:B------:R-:W-:Y:S04]  /*0cb0*/  STS [R15], R32 ;  /* 0x000000200f007388 */ /* 0x000fe80000000800 */
[----:B------:R-:W-:Y:S04]  /*0cc0*/  STS [R14+0x40], R33 ;  /* 0x000040210e007388 */ /* 0x000fe80000000800 */
        /* <DEDUP_REMOVED lines=11> */
[----:B------:R0:W-:Y:S04]  /*0d80*/  STS [R14+0x70], R25 ;  /* 0x000070190e007388 */ /* 0x0001e80000000800 */
[----:B------:R1:W-:Y:S04]  /*0d90*/  STS [R21+0xb0], R26 ;  /* 0x0000b01a15007388 */ /* 0x0003e80000000800 */
[----:B------:R-:W-:Y:S01]  /*0da0*/  STS [R20+0xf0], R27 ;  /* 0x0000f01b14007388 */ /* 0x000fe20000000800 */
[C---:B------:R-:W-:Y:S01]  /*0db0*/  LOP3.LUT R23, R3.reuse, 0x400, RZ, 0xfc, !PT ;  /* 0x0000040003177812 */ /* 0x040fe200078efcff */
[----:B0-----:R-:W0:Y:S01]  /*0dc0*/  LDC.64 R14, c[0x0][0x230] ;  /* 0x00008c00ff0e7b82 */ /* 0x001e220000000a00 */
[----:B------:R-:W-:-:S02]  /*0dd0*/  LOP3.LUT R36, R3, 0x800, RZ, 0xfc, !PT ;  /* 0x0000080003247812 */ /* 0x000fc400078efcff */
[----:B------:R-:W-:Y:S02]  /*0de0*/  LOP3.LUT R38, R3, 0xc00, RZ, 0xfc, !PT ;  /* 0x00000c0003267812 */ /* 0x000fe400078efcff */
[----:B------:R-:W-:Y:S02]  /*0df0*/  SHF.R.U32.HI R22, RZ, 0x2, R22 ;  /* 0x00000002ff167819 */ /* 0x000fe40000011616 */
[----:B------:R-:W-:Y:S02]  /*0e00*/  SHF.R.U32.HI R23, RZ, 0x2, R23 ;  /* 0x00000002ff177819 */ /* 0x000fe40000011617 */
[----:B------:R-:W-:Y:S02]  /*0e10*/  SHF.R.U32.HI R37, RZ, 0x2, R36 ;  /* 0x00000002ff257819 */ /* 0x000fe40000011624 */
[----:B------:R-:W-:Y:S02]  /*0e20*/  SHF.R.U32.HI R39, RZ, 0x2, R38 ;  /* 0x00000002ff277819 */ /* 0x000fe40000011626 */
[----:B------:R-:W-:-:S02]  /*0e30*/  LOP3.LUT R22, R22, 0xfc, RZ, 0xc0, !PT ;  /* 0x000000fc16167812 */ /* 0x000fc400078ec0ff */
[----:B------:R-:W-:Y:S02]  /*0e40*/  LOP3.LUT R36, R23, 0x1fc, RZ, 0xc0, !PT ;  /* 0x000001fc17247812 */ /* 0x000fe400078ec0ff */
[----:B------:R-:W-:Y:S02]  /*0e50*/  LOP3.LUT R38, R37, 0x2fc, RZ, 0xc0, !PT ;  /* 0x000002fc25267812 */ /* 0x000fe400078ec0ff */
[----:B------:R-:W-:Y:S01]  /*0e60*/  LOP3.LUT R40, R39, 0x3fc, RZ, 0xc0, !PT ;  /* 0x000003fc27287812 */ /* 0x000fe200078ec0ff */
[C---:B------:R-:W-:Y:S01]  /*0e70*/  IMAD.IADD R22, R9.reuse, 0x1, R22 ;  /* 0x0000000109167824 */ /* 0x040fe200078e0216 */
[----:B------:R-:W-:Y:S01]  /*0e80*/  IADD3 R38, R9, R38, RZ ;  /* 0x0000002609267210 */ /* 0x000fe20007ffe0ff */
[C---:B------:R-:W-:Y:S02]  /*0e90*/  IMAD.IADD R36, R9.reuse, 0x1, R36 ;  /* 0x0000000109247824 */ /* 0x040fe400078e0224 */
[----:B------:R-:W-:Y:S02]  /*0ea0*/  IMAD.IADD R40, R9, 0x1, R40 ;  /* 0x0000000109287824 */ /* 0x000fe400078e0228 */
[C---:B------:R-:W-:Y:S01]  /*0eb0*/  IMAD R22, R3.reuse, 0x4, R22 ;  /* 0x0000000403167824 */ /* 0x040fe200078e0216 */
[----:B------:R-:W-:Y:S01]  /*0ec0*/  BAR.SYNC.DEFER_BLOCKING 0x0 ;  /* 0x0000000000007b1d */ /* 0x000fe20000010000 */
[C---:B------:R-:W-:Y:S01]  /*0ed0*/  LEA R36, R3.reuse, R36, 0x2 ;  /* 0x0000002403247211 */ /* 0x040fe200078e10ff */
[C---:B------:R-:W-:Y:S01]  /*0ee0*/  IMAD R38, R3.reuse, 0x4, R38 ;  /* 0x0000000403267824 */ /* 0x040fe200078e0226 */
[----:B------:R-:W-:-:S03]  /*0ef0*/  LEA R40, R3, R40, 0x2 ;  /* 0x0000002803287211 */ /* 0x000fc600078e10ff */
[----:B------:R-:W3:Y:S04]  /*0f00*/  LDS R28, [R22+0x4] ;  /* 0x00000400161c7984 */ /* 0x000ee80000000800 */
[----:B------:R-:W2:Y:S04]  /*0f10*/  LDS R23, [R22] ;  /* 0x0000000016177984 */ /* 0x000ea80000000800 */
[----:B------:R-:W5:Y:S04]  /*0f20*/  LDS R29, [R22+0x8] ;  /* 0x00000800161d7984 */ /* 0x000f680000000800 */
[----:B------:R-:W0:Y:S04]  /*0f30*/  LDS R16, [R22+0xc] ;  /* 0x00000c0016107984 */ /* 0x000e280000000800 */
[----:B------:R-:W0:Y:S04]  /*0f40*/  LDS R31, [R36+0x1000] ;  /* 0x00100000241f7984 */ /* 0x000e280000000800 */
[----:B------:R-:W0:Y:S04]  /*0f50*/  LDS R18, [R36+0x1004] ;  /* 0x0010040024127984 */ /* 0x000e280000000800 */
[----:B------:R-:W0:Y:S04]  /*0f60*/  LDS R33, [R36+0x1008] ;  /* 0x0010080024217984 */ /* 0x000e280000000800 */
[----:B------:R-:W0:Y:S04]  /*0f70*/  LDS R24, [R36+0x100c] ;  /* 0x00100c0024187984 */ /* 0x000e280000000800 */
[----:B------:R-:W0:Y:S04]  /*0f80*/  LDS R25, [R38+0x2000] ;  /* 0x0020000026197984 */ /* 0x000e280000000800 */
[----:B------:R-:W0:Y:S04]  /*0f90*/  LDS R20, [R38+0x2004] ;  /* 0x0020040026147984 */ /* 0x000e280000000800 */
[----:B------:R-:W2:Y:S04]  /*0fa0*/  LDS R27, [R38+0x2008] ;  /* 0x00200800261b7984 */ /* 0x000ea80000000800 */
[----:B------:R-:W2:Y:S04]  /*0fb0*/  LDS R35, [R38+0x200c] ;  /* 0x00200c0026237984 */ /* 0x000ea80000000800 */
[----:B------:R-:W2:Y:S04]  /*0fc0*/  LDS R26, [R40+0x3000] ;  /* 0x00300000281a7984 */ /* 0x000ea80000000800 */
[----:B------:R-:W4:Y:S04]  /*0fd0*/  LDS R39, [R40+0x3008] ;  /* 0x0030080028277984 */ /* 0x000f280000000800 */
[----:B------:R-:W2:Y:S04]  /*0fe0*/  LDS R37, [R40+0x3004] ;  /* 0x0030040028257984 */ /* 0x000ea80000000800 */
[----:B------:R-:W2:Y:S01]  /*0ff0*/  LDS R3, [R40+0x300c] ;  /* 0x00300c0028037984 */ /* 0x000ea20000000800 */
[----:B-1----:R-:W-:-:S02]  /*1000*/  PRMT R21, R11, 0x6540, R2 ;  /* 0x000065400b157816 */ /* 0x002fc40000000002 */
[----:B------:R-:W-:Y:S02]  /*1010*/  LOP3.LUT R19, R0, 0x40, R11, 0xfe, !PT ;  /* 0x0000004000137812 */ /* 0x000fe400078efe0b */
[----:B------:R-:W-:Y:S01]  /*1020*/  LOP3.LUT R17, R0, 0x80, R11, 0xfe, !PT ;  /* 0x0000008000117812 */ /* 0x000fe200078efe0b */
[----:B---3--:R-:W-:Y:S01]  /*1030*/  FADD R7, -R28, R7 ;  /* 0x000000071c077221 */ /* 0x008fe20000000100 */
[----:B------:R-:W-:Y:S01]  /*1040*/  LOP3.LUT R9, R0, 0xc0, R11, 0xfe, !PT ;  /* 0x000000c000097812 */ /* 0x000fe200078efe0b */
[--C-:B------:R-:W-:Y:S01]  /*1050*/  IMAD R11, R21, 0x40, R10.reuse ;  /* 0x00000040150b7824 */ /* 0x100fe200078e020a */
[-C--:B------:R-:W-:Y:S01]  /*1060*/  LEA R19, R19, R10.reuse, 0x6 ;  /* 0x0000000a13137211 */ /* 0x080fe200078e30ff */
[----:B------:R-:W-:Y:S02]  /*1070*/  IMAD R17, R17, 0x40, R10 ;  /* 0x0000004011117824 */ /* 0x000fe400078e020a */
[----:B--2---:R-:W-:Y:S01]  /*1080*/  FADD R8, -R23, R8 ;  /* 0x0000000817087221 */ /* 0x004fe20000000100 */
[----:B-----5:R-:W-:Y:S01]  /*1090*/  FADD R6, -R29, R6 ;  /* 0x000000061d067221 */ /* 0x020fe20000000100 */
[----:B0-----:R-:W-:Y:S01]  /*10a0*/  FADD R16, -R16, R5 ;  /* 0x0000000510107221 */ /* 0x001fe20000000100 */
[----:B------:R-:W-:Y:S01]  /*10b0*/  FADD R31, -R31, R4 ;  /* 0x000000041f1f7221 */ /* 0x000fe20000000100 */
[----:B------:R-:W-:Y:S01]  /*10c0*/  FADD R13, -R18, R13 ;  /* 0x0000000d120d7221 */ /* 0x000fe20000000100 */
[----:B------:R-:W-:Y:S01]  /*10d0*/  FADD R33, -R33, R46 ;  /* 0x0000002e21217221 */ /* 0x000fe20000000100 */
[----:B------:R-:W-:Y:S01]  /*10e0*/  FADD R47, -R24, R47 ;  /* 0x0000002f182f7221 */ /* 0x000fe20000000100 */
[----:B------:R-:W-:Y:S01]  /*10f0*/  FADD R50, -R25, R50 ;  /* 0x0000003219327221 */ /* 0x000fe20000000100 */
[----:B------:R-:W-:Y:S01]  /*1100*/  FADD R51, -R20, R51 ;  /* 0x0000003314337221 */ /* 0x000fe20000000100 */
[----:B------:R-:W-:Y:S01]  /*1110*/  FADD R56, -R27, R56 ;  /* 0x000000381b387221 */ /* 0x000fe20000000100 */
[----:B------:R-:W-:Y:S01]  /*1120*/  LEA R9, R9, R10, 0x6 ;  /* 0x0000000a09097211 */ /* 0x000fe200078e30ff */
[----:B------:R-:W-:Y:S01]  /*1130*/  FADD R5, R7, R7 ;  /* 0x0000000707057221 */ /* 0x000fe20000000000 */
[----:B------:R-:W-:Y:S01]  /*1140*/  FADD R35, -R35, R58 ;  /* 0x0000003a23237221 */ /* 0x000fe20000000100 */
[----:B------:R-:W-:-:S04]  /*1150*/  IMAD.WIDE R10, R11, 0x4, R14 ;  /* 0x000000040b0a7825 */ /* 0x000fc800078e020e */
[----:B------:R-:W-:Y:S01]  /*1160*/  FADD R4, R8, R8 ;  /* 0x0000000808047221 */ /* 0x000fe20000000000 */
[----:B------:R-:W-:Y:S01]  /*1170*/  FADD R6, R6, R6 ;  /* 0x0000000606067221 */ /* 0x000fe20000000000 */
[----:B------:R-:W-:Y:S01]  /*1180*/  FADD R59, -R26, R59 ;  /* 0x0000003b1a3b7221 */ /* 0x000fe20000000100 */
[----:B------:R-:W-:-:S04]  /*1190*/  IMAD.WIDE R24, R19, 0x4, R14 ;  /* 0x0000000413187825 */ /* 0x000fc800078e020e */
[----:B------:R-:W-:Y:S01]  /*11a0*/  FADD R7, R16, R16 ;  /* 0x0000001010077221 */ /* 0x000fe20000000000 */
[----:B------:R-:W-:Y:S01]  /*11b0*/  FADD R16, R31, R31 ;  /* 0x0000001f1f107221 */ /* 0x000fe20000000000 */
[----:B------:R-:W-:Y:S01]  /*11c0*/  FADD R18, R33, R33 ;  /* 0x0000002121127221 */ /* 0x000fe20000000000 */
[----:B------:R-:W-:-:S04]  /*11d0*/  IMAD.WIDE R26, R17, 0x4, R14 ;  /* 0x00000004111a7825 */ /* 0x000fc800078e020e */
[----:B------:R-:W-:Y:S01]  /*11e0*/  FADD R17, R13, R13 ;  /* 0x0000000d0d117221 */ /* 0x000fe20000000000 */
[----:B------:R-:W-:Y:S01]  /*11f0*/  FADD R19, R47, R47 ;  /* 0x0000002f2f137221 */ /* 0x000fe20000000000 */
[----:B------:R-:W-:Y:S01]  /*1200*/  FADD R20, R50, R50 ;  /* 0x0000003232147221 */ /* 0x000fe20000000000 */
[----:B------:R-:W-:Y:S01]  /*1210*/  FADD R21, R51, R51 ;  /* 0x0000003333157221 */ /* 0x000fe20000000000 */
[----:B------:R-:W-:Y:S01]  /*1220*/  FADD R22, R56, R56 ;  /* 0x0000003838167221 */ /* 0x000fe20000000000 */
[----:B------:R-:W-:Y:S01]  /*1230*/  FADD R23, R35, R35 ;  /* 0x0000002323177221 */ /* 0x000fe20000000000 */
[----:B----4-:R-:W-:Y:S01]  /*1240*/  FADD R39, -R39, R52 ;  /* 0x0000003427277221 */ /* 0x010fe20000000100 */
[----:B------:R0:W-:Y:S01]  /*1250*/  @!P0 STG.E.128 desc[UR6][R10.64], R4 ;  /* 0x000000040a008986 */ /* 0x0001e2000c101d06 */
[----:B------:R-:W-:Y:S01]  /*1260*/  FADD R37, -R37, R54 ;  /* 0x0000003625257221 */ /* 0x000fe20000000100 */
[----:B------:R-:W-:Y:S02]  /*1270*/  FADD R3, -R3, R12 ;  /* 0x0000000c03037221 */ /* 0x000fe40000000100 */
[----:B------:R0:W-:Y:S01]  /*1280*/  @!P0 STG.E.128 desc[UR6][R24.64], R16 ;  /* 0x0000001018008986 */ /* 0x0001e2000c101d06 */
[----:B------:R-:W-:-:S03]  /*1290*/  FADD R38, R39, R39 ;  /* 0x0000002727267221 */ /* 0x000fc60000000000 */
[----:B------:R0:W-:Y:S01]  /*12a0*/  @!P0 STG.E.128 desc[UR6][R26.64], R20 ;  /* 0x000000141a008986 */ /* 0x0001e2000c101d06 */
[----:B------:R-:W-:-:S04]  /*12b0*/  IMAD.WIDE R14, R9, 0x4, R14 ;  /* 0x00000004090e7825 */ /* 0x000fc800078e020e */
[----:B------:R-:W-:Y:S01]  /*12c0*/  FADD R36, R59, R59 ;  /* 0x0000003b3b247221 */ /* 0x000fe20000000000 */
[----:B------:R-:W-:Y:S01]  /*12d0*/  FADD R37, R37, R37 ;  /* 0x0000002525257221 */ /* 0x000fe20000000000 */
[----:B------:R-:W-:Y:S01]  /*12e0*/  FADD R39, R3, R3 ;  /* 0x0000000303277221 */ /* 0x000fe20000000000 */
[----:B------:R-:W-:Y:S06]  /*12f0*/  @P0 EXIT ;  /* 0x000000000000094d */ /* 0x000fec0003800000 */
[----:B------:R-:W-:Y:S01]  /*1300*/  STG.E.128 desc[UR6][R14.64], R36 ;  /* 0x000000240e007986 */ /* 0x000fe2000c101d06 */
[----:B------:R-:W-:Y:S05]  /*1310*/  EXIT ;  /* 0x000000000000794d */ /* 0x000fea0003800000 */
.L_x_1:
[----:B------:R-:W-:-:S00]  /*1320*/  BRA `(.L_x_1) ;  /* 0xfffffffc00fc7947 */ /* 0x000fc0000383ffff */
[----:B------:R-:W-:-:S00]  /*1330*/  NOP ;  /* 0x0000000000007918 */ /* 0x000fc00000000000 */
        /* <DEDUP_REMOVED lines=12> */
.L_x_2:


//--------------------- .nv.global.init           --------------------------
	.section	.nv.global.init,"aw",@progbits
.nv.global.init:
	.type		assertFunc_0,@object
	.size		assertFunc_0,(assertMessage_0 - assertFunc_0)
assertFunc_0:
        /*0000*/ 	.byte	0x75, 0x6e, 0x6b, 0x6e, 0x6f, 0x77, 0x6e, 0x00
	.type		assertMessage_0,@object
	.size		assertMessage_0,(assertFile_0 - assertMessage_0)
assertMessage_0:
        /*0008*/ 	.byte	0x69, 0x6e, 0x64, 0x65, 0x78, 0x20, 0x6f, 0x75, 0x74, 0x20, 0x6f, 0x66, 0x20, 0x62, 0x6f, 0x75
        /*0018*/ 	.byte	0x6e, 0x64, 0x73, 0x3a, 0x20, 0x30, 0x20, 0x3c, 0x3d, 0x20, 0x74, 0x6d, 0x70, 0x34, 0x20, 0x3c
        /*0028*/ 	.byte	0x20, 0x31, 0x30, 0x32, 0x34, 0x00
	.type		assertFile_0,@object
	.size		assertFile_0,(.L_1 - assertFile_0)
assertFile_0:
        /*002e*/ 	.byte	0x69, 0x6e, 0x64, 0x75, 0x63, 0x74, 0x6f, 0x72, 0x5f, 0x63, 0x61, 0x63, 0x68, 0x65, 0x2f, 0x62
        /*003e*/ 	.byte	0x68, 0x2f, 0x63, 0x62, 0x68, 0x74, 0x67, 0x78, 0x6f, 0x78, 0x76, 0x68, 0x6e, 0x66, 0x34, 0x63
        /*004e*/ 	.byte	0x34, 0x77, 0x61, 0x32, 0x6e, 0x76, 0x66, 0x67, 0x70, 0x78, 0x36, 0x6e, 0x34, 0x64, 0x34, 0x37
        /*005e*/ 	.byte	0x33, 0x6d, 0x6c, 0x77, 0x36, 0x77, 0x74, 0x6c, 0x67, 0x68, 0x6e, 0x64, 0x6a, 0x74, 0x61, 0x69
        /*006e*/ 	.byte	0x77, 0x78, 0x6f, 0x65, 0x6d, 0x68, 0x2e, 0x70, 0x79, 0x00
.L_1:


//--------------------- .nv.shared.triton_poi_fused_embedding_mul_pow_sub_12 --------------------------
	.section	.nv.shared.triton_poi_fused_embedding_mul_pow_sub_12,"aw",@nobits
	.sectionflags	@""
	.align	16
	.zero		1024


//--------------------- .nv.constant0.triton_poi_fused_embedding_mul_pow_sub_12 --------------------------
	.section	.nv.constant0.triton_poi_fused_embedding_mul_pow_sub_12,"a",@progbits
	.sectionflags	@""
	.align	4
.nv.constant0.triton_poi_fused_embedding_mul_pow_sub_12:
	.zero		576


//--------------------- SYMBOLS --------------------------

	.type		__assertfail,@function
